//
// Generated by NVIDIA NVVM Compiler
//
// Compiler Build ID: CL-36424714
// Cuda compilation tools, release 13.0, V13.0.88
// Based on NVVM 20.0.0
//

.version 9.0
.target sm_100
.address_size 64

	// .globl	_Z10HelloWorldPfS_S_

.visible .entry _Z10HelloWorldPfS_S_(
	.param .u64 .ptr .align 1 _Z10HelloWorldPfS_S__param_0,
	.param .u64 .ptr .align 1 _Z10HelloWorldPfS_S__param_1,
	.param .u64 .ptr .align 1 _Z10HelloWorldPfS_S__param_2
)
{
	.reg .pred 	%p<2>;
	.reg .b32 	%r<5>;
	.reg .b32 	%f<4>;
	.reg .b64 	%rd<11>;

	ld.param.u64 	%rd1, [_Z10HelloWorldPfS_S__param_0];
	ld.param.u64 	%rd2, [_Z10HelloWorldPfS_S__param_1];
	ld.param.u64 	%rd3, [_Z10HelloWorldPfS_S__param_2];
	mov.u32 	%r2, %ctaid.x;
	mov.u32 	%r3, %ntid.x;
	mov.u32 	%r4, %tid.x;
	mad.lo.s32 	%r1, %r2, %r3, %r4;
	setp.gt.s32 	%p1, %r1, 255;
	@%p1 bra 	$L__BB0_2;
	cvta.to.global.u64 	%rd4, %rd1;
	cvta.to.global.u64 	%rd5, %rd2;
	cvta.to.global.u64 	%rd6, %rd3;
	mul.wide.s32 	%rd7, %r1, 4;
	add.s64 	%rd8, %rd4, %rd7;
	ld.global.f32 	%f1, [%rd8];
	add.s64 	%rd9, %rd5, %rd7;
	ld.global.f32 	%f2, [%rd9];
	add.f32 	%f3, %f1, %f2;
	add.s64 	%rd10, %rd6, %rd7;
	st.global.f32 	[%rd10], %f3;
$L__BB0_2:
	ret;

}


// ===== COMPILED SASS (sm_100) =====

	.target	sm_100

	.elftype	@"ET_EXEC"


//--------------------- .note.nv.tkinfo           --------------------------
	.section	.note.nv.tkinfo,"",@"SHT_NOTE"
	.sectionflags	@"SHF_NOTE_NV_TKINFO"
	.tkinfo
        /*0018*/ 	.word	0x00000002
        /*0030*/ 	.string	""
        /*0030*/ 	.string	"ptxas"
        /*0030*/ 	.string	"Cuda compilation tools, release 13.0, V13.0.88"
        /*0030*/ 	.string	"Build cuda_13.0.r13.0/compiler.36424714_0"
        /*0030*/ 	.string	"-arch sm_100 -m 64 "



//--------------------- .note.nv.cuinfo           --------------------------
	.section	.note.nv.cuinfo,"",@"SHT_NOTE"
	.sectionflags	@"SHF_NOTE_NV_CUINFO"
        /*0018*/ 	.short	0x0002
        /*001a*/ 	.short	0x0064
        /*001c*/ 	.short	0x0082
	.zero		2


//--------------------- .nv.info                  --------------------------
	.section	.nv.info,"",@"SHT_CUDA_INFO"
	.align	4


	//----- nvinfo : EIATTR_REGCOUNT
	.align		4
        /*0000*/ 	.byte	0x04, 0x2f
        /*0002*/ 	.short	(.L_1 - .L_0)
	.align		4
.L_0:
        /*0004*/ 	.word	index@(_Z10HelloWorldPfS_S_)
        /*0008*/ 	.word	0x0000000c


	//----- nvinfo : EIATTR_FRAME_SIZE
	.align		4
.L_1:
        /*000c*/ 	.byte	0x04, 0x11
        /*000e*/ 	.short	(.L_3 - .L_2)
	.align		4
.L_2:
        /*0010*/ 	.word	index@(_Z10HelloWorldPfS_S_)
        /*0014*/ 	.word	0x00000000


	//----- nvinfo : EIATTR_MIN_STACK_SIZE
	.align		4
.L_3:
        /*0018*/ 	.byte	0x04, 0x12
        /*001a*/ 	.short	(.L_5 - .L_4)
	.align		4
.L_4:
        /*001c*/ 	.word	index@(_Z10HelloWorldPfS_S_)
        /*0020*/ 	.word	0x00000000
.L_5:


//--------------------- .nv.compat                --------------------------
	.section	.nv.compat,"",@"SHT_CUDA_COMPAT_INFO"
	.align	4
        /*0000*/ 	.byte	0x02, 0x09, 0x00, 0x00, 0x02, 0x02, 0x01, 0x00, 0x02, 0x05, 0x05, 0x00, 0x03, 0x07, 0x01, 0x01
        /*0010*/ 	.byte	0x02, 0x03, 0x00, 0x00, 0x02, 0x06, 0x01, 0x00, 0x04, 0x0b, 0x08, 0x00, 0x09, 0x00, 0x00, 0x00
        /*0020*/ 	.byte	0x00, 0x00, 0x00, 0x00


//--------------------- .nv.info._Z10HelloWorldPfS_S_ --------------------------
	.section	.nv.info._Z10HelloWorldPfS_S_,"",@"SHT_CUDA_INFO"
	.sectionflags	@""
	.align	4


	//----- nvinfo : EIATTR_CUDA_API_VERSION
	.align		4
        /*0000*/ 	.byte	0x04, 0x37
        /*0002*/ 	.short	(.L_7 - .L_6)
.L_6:
        /*0004*/ 	.word	0x00000082


	//----- nvinfo : EIATTR_KPARAM_INFO
	.align		4
.L_7:
        /*0008*/ 	.byte	0x04, 0x17
        /*000a*/ 	.short	(.L_9 - .L_8)
.L_8:
        /*000c*/ 	.word	0x00000000
        /*0010*/ 	.short	0x0002
        /*0012*/ 	.short	0x0010
        /*0014*/ 	.byte	0x00, 0xf5, 0x21, 0x00


	//----- nvinfo : EIATTR_KPARAM_INFO
	.align		4
.L_9:
        /*0018*/ 	.byte	0x04, 0x17
        /*001a*/ 	.short	(.L_11 - .L_10)
.L_10:
        /*001c*/ 	.word	0x00000000
        /*0020*/ 	.short	0x0001
        /*0022*/ 	.short	0x0008
        /*0024*/ 	.byte	0x00, 0xf5, 0x21, 0x00


	//----- nvinfo : EIATTR_KPARAM_INFO
	.align		4
.L_11:
        /*0028*/ 	.byte	0x04, 0x17
        /*002a*/ 	.short	(.L_13 - .L_12)
.L_12:
        /*002c*/ 	.word	0x00000000
        /*0030*/ 	.short	0x0000
        /*0032*/ 	.short	0x0000
        /*0034*/ 	.byte	0x00, 0xf5, 0x21, 0x00


	//----- nvinfo : EIATTR_SPARSE_MMA_MASK
	.align		4
.L_13:
        /*0038*/ 	.byte	0x03, 0x50
        /*003a*/ 	.short	0x0000


	//----- nvinfo : EIATTR_MAXREG_COUNT
	.align		4
        /*003c*/ 	.byte	0x03, 0x1b
        /*003e*/ 	.short	0x00ff


	//----- nvinfo : EIATTR_MERCURY_ISA_VERSION
	.align		4
        /*0040*/ 	.byte	0x03, 0x5f
        /*0042*/ 	.short	0x0101


	//----- nvinfo : EIATTR_VRC_CTA_INIT_COUNT
	.align		4
        /*0044*/ 	.byte	0x02, 0x4a
	.zero		1
	.zero		1


	//----- nvinfo : EIATTR_EXIT_INSTR_OFFSETS
	.align		4
        /*0048*/ 	.byte	0x04, 0x1c
        /*004a*/ 	.short	(.L_15 - .L_14)


	//   ....[0]....
.L_14:
        /*004c*/ 	.word	0x00000060


	//   ....[1]....
        /*0050*/ 	.word	0x00000120


	//----- nvinfo : EIATTR_CBANK_PARAM_SIZE
	.align		4
.L_15:
        /*0054*/ 	.byte	0x03, 0x19
        /*0056*/ 	.short	0x0018


	//----- nvinfo : EIATTR_PARAM_CBANK
	.align		4
        /*0058*/ 	.byte	0x04, 0x0a
        /*005a*/ 	.short	(.L_17 - .L_16)
	.align		4
.L_16:
        /*005c*/ 	.word	index@(.nv.constant0._Z10HelloWorldPfS_S_)
        /*0060*/ 	.short	0x0380
        /*0062*/ 	.short	0x0018


	//----- nvinfo : EIATTR_SW_WAR
	.align		4
.L_17:
        /*0064*/ 	.byte	0x04, 0x36
        /*0066*/ 	.short	(.L_19 - .L_18)
.L_18:
        /*0068*/ 	.word	0x00000008
.L_19:


//--------------------- .nv.callgraph             --------------------------
	.section	.nv.callgraph,"",@"SHT_CUDA_CALLGRAPH"
	.align	4
	.sectionentsize	8
	.align		4
        /*0000*/ 	.word	0x00000000
	.align		4
        /*0004*/ 	.word	0xffffffff
	.align		4
        /*0008*/ 	.word	0x00000000
	.align		4
        /*000c*/ 	.word	0xfffffffe
	.align		4
        /*0010*/ 	.word	0x00000000
	.align		4
        /*0014*/ 	.word	0xfffffffd
	.align		4
        /*0018*/ 	.word	0x00000000
	.align		4
        /*001c*/ 	.word	0xfffffffc


//--------------------- .text._Z10HelloWorldPfS_S_ --------------------------
	.section	.text._Z10HelloWorldPfS_S_,"ax",@progbits
	.align	128
        .global         _Z10HelloWorldPfS_S_
        .type           _Z10HelloWorldPfS_S_,@function
        .size           _Z10HelloWorldPfS_S_,(.L_x_1 - _Z10HelloWorldPfS_S_)
        .other          _Z10HelloWorldPfS_S_,@"STO_CUDA_ENTRY STV_DEFAULT"
_Z10HelloWorldPfS_S_:
.text._Z10HelloWorldPfS_S_:
[----:B------:R-:W-:Y:S01]  /*0000*/  LDC R1, c[0x0][0x37c] ;  /* 0x0000df00ff017b82 */ /* 0x000fe20000000800 */
[----:B------:R-:W0:Y:S07]  /*0010*/  S2R R0, SR_TID.X ;  /* 0x0000000000007919 */ /* 0x000e2e0000002100 */
[----:B------:R-:W0:Y:S08]  /*0020*/  S2UR UR4, SR_CTAID.X ;  /* 0x00000000000479c3 */ /* 0x000e300000002500 */
[----:B------:R-:W0:Y:S02]  /*0030*/  LDC R9, c[0x0][0x360] ;  /* 0x0000d800ff097b82 */ /* 0x000e240000000800 */
[----:B0-----:R-:W-:-:S05]  /*0040*/  IMAD R9, R9, UR4, R0 ;  /* 0x0000000409097c24 */ /* 0x001fca000f8e0200 */
[----:B------:R-:W-:-:S13]  /*0050*/  ISETP.GT.AND P0, PT, R9, 0xff, PT ;  /* 0x000000ff0900780c */ /* 0x000fda0003f04270 */
[----:B------:R-:W-:Y:S05]  /*0060*/  @P0 EXIT ;  /* 0x000000000000094d */ /* 0x000fea0003800000 */
[----:B------:R-:W0:Y:S01]  /*0070*/  LDC.64 R2, c[0x0][0x380] ;  /* 0x0000e000ff027b82 */ /* 0x000e220000000a00 */
[----:B------:R-:W1:Y:S07]  /*0080*/  LDCU.64 UR4, c[0x0][0x358] ;  /* 0x00006b00ff0477ac */ /* 0x000e6e0008000a00 */
[----:B------:R-:W2:Y:S08]  /*0090*/  LDC.64 R4, c[0x0][0x388] ;  /* 0x0000e200ff047b82 */ /* 0x000eb00000000a00 */
[----:B------:R-:W3:Y:S01]  /*00a0*/  LDC.64 R6, c[0x0][0x390] ;  /* 0x0000e400ff067b82 */ /* 0x000ee20000000a00 */
[----:B0-----:R-:W-:-:S06]  /*00b0*/  IMAD.WIDE R2, R9, 0x4, R2 ;  /* 0x0000000409027825 */ /* 0x001fcc00078e0202 */
[----:B-1----:R-:W4:Y:S01]  /*00c0*/  LDG.E R2, desc[UR4][R2.64] ;  /* 0x0000000402027981 */ /* 0x002f22000c1e1900 */
[----:B--2---:R-:W-:-:S06]  /*00d0*/  IMAD.WIDE R4, R9, 0x4, R4 ;  /* 0x0000000409047825 */ /* 0x004fcc00078e0204 */
[----:B------:R-:W4:Y:S01]  /*00e0*/  LDG.E R5, desc[UR4][R4.64] ;  /* 0x0000000404057981 */ /* 0x000f22000c1e1900 */
[----:B---3--:R-:W-:-:S04]  /*00f0*/  IMAD.WIDE R6, R9, 0x4, R6 ;  /* 0x0000000409067825 */ /* 0x008fc800078e0206 */
[----:B----4-:R-:W-:-:S05]  /*0100*/  FADD R9, R2, R5 ;  /* 0x0000000502097221 */ /* 0x010fca0000000000 */
[----:B------:R-:W-:Y:S01]  /*0110*/  STG.E desc[UR4][R6.64], R9 ;  /* 0x0000000906007986 */ /* 0x000fe2000c101904 */
[----:B------:R-:W-:Y:S05]  /*0120*/  EXIT ;  /* 0x000000000000794d */ /* 0x000fea0003800000 */
.L_x_0:
[----:B------:R-:W-:-:S00]  /*0130*/  BRA `(.L_x_0) ;  /* 0xfffffffc00fc7947 */ /* 0x000fc0000383ffff */
[----:B------:R-:W-:-:S00]  /*0140*/  NOP ;  /* 0x0000000000007918 */ /* 0x000fc00000000000 */
        /* <DEDUP_REMOVED lines=11> */
.L_x_1:


//--------------------- .nv.shared.reserved.0     --------------------------
	.section	.nv.shared.reserved.0,"aw",@nobits
	.weak		__nv_reservedSMEM_offset_0_alias
	.size		__nv_reservedSMEM_offset_0_alias, 0, 64
	.other		__nv_reservedSMEM_offset_0_alias,@"STO_CUDA_RESERVED_SHARED STV_DEFAULT"
__nv_reservedSMEM_offset_0_alias:
	.zero		0
	.zero		64


//--------------------- .nv.constant0._Z10HelloWorldPfS_S_ --------------------------
	.section	.nv.constant0._Z10HelloWorldPfS_S_,"a",@progbits
	.sectionflags	@""
	.align	4
.nv.constant0._Z10HelloWorldPfS_S_:
	.zero		920


//--------------------- SYMBOLS --------------------------

	.type		.nv.reservedSmem.offset0,@object
	.size		.nv.reservedSmem.offset0,0x4
